//
// Generated by NVIDIA NVVM Compiler
//
// Compiler Build ID: CL-36424714
// Cuda compilation tools, release 13.0, V13.0.88
// Based on NVVM 20.0.0
//

.version 9.0
.target sm_100
.address_size 64

	// .globl	naive_sgemm

.visible .entry naive_sgemm(
	.param .u64 naive_sgemm_param_0,
	.param .u64 naive_sgemm_param_1,
	.param .u64 naive_sgemm_param_2,
	.param .f32 naive_sgemm_param_3,
	.param .u64 .ptr .align 1 naive_sgemm_param_4,
	.param .u64 naive_sgemm_param_5,
	.param .u64 .ptr .align 1 naive_sgemm_param_6,
	.param .u64 naive_sgemm_param_7,
	.param .f32 naive_sgemm_param_8,
	.param .u64 .ptr .align 1 naive_sgemm_param_9,
	.param .u64 naive_sgemm_param_10
)
{
	.reg .pred 	%p<10>;
	.reg .b32 	%r<3>;
	.reg .b32 	%f<75>;
	.reg .b64 	%rd<79>;

	ld.param.u64 	%rd23, [naive_sgemm_param_2];
	ld.param.u64 	%rd28, [naive_sgemm_param_4];
	ld.param.u64 	%rd24, [naive_sgemm_param_5];
	ld.param.u64 	%rd29, [naive_sgemm_param_6];
	ld.param.u64 	%rd25, [naive_sgemm_param_7];
	cvta.to.global.u64 	%rd1, %rd29;
	cvta.to.global.u64 	%rd2, %rd28;
	mov.u32 	%r1, %tid.y;
	cvt.u64.u32 	%rd3, %r1;
	mov.u32 	%r2, %tid.x;
	cvt.u64.u32 	%rd4, %r2;
	setp.eq.s64 	%p1, %rd23, 0;
	mov.f32 	%f74, 0f00000000;
	@%p1 bra 	$L__BB0_12;
	mul.lo.s64 	%rd5, %rd24, %rd3;
	and.b64  	%rd6, %rd23, 7;
	setp.lt.u64 	%p2, %rd23, 8;
	mov.f32 	%f74, 0f00000000;
	mov.b64 	%rd77, 0;
	@%p2 bra 	$L__BB0_4;
	and.b64  	%rd77, %rd23, -8;
	shl.b64 	%rd31, %rd4, 2;
	add.s64 	%rd74, %rd1, %rd31;
	shl.b64 	%rd32, %rd5, 2;
	add.s64 	%rd33, %rd32, %rd2;
	add.s64 	%rd73, %rd33, 16;
	shl.b64 	%rd10, %rd25, 2;
	mov.f32 	%f74, 0f00000000;
	mov.u64 	%rd75, %rd77;
$L__BB0_3:
	.pragma "nounroll";
	ld.global.f32 	%f19, [%rd73+-16];
	ld.global.f32 	%f20, [%rd74];
	fma.rn.f32 	%f21, %f19, %f20, %f74;
	ld.global.f32 	%f22, [%rd73+-12];
	add.s64 	%rd34, %rd74, %rd10;
	ld.global.f32 	%f23, [%rd34];
	fma.rn.f32 	%f24, %f22, %f23, %f21;
	ld.global.f32 	%f25, [%rd73+-8];
	add.s64 	%rd35, %rd34, %rd10;
	ld.global.f32 	%f26, [%rd35];
	fma.rn.f32 	%f27, %f25, %f26, %f24;
	ld.global.f32 	%f28, [%rd73+-4];
	add.s64 	%rd36, %rd35, %rd10;
	ld.global.f32 	%f29, [%rd36];
	fma.rn.f32 	%f30, %f28, %f29, %f27;
	ld.global.f32 	%f31, [%rd73];
	add.s64 	%rd37, %rd36, %rd10;
	ld.global.f32 	%f32, [%rd37];
	fma.rn.f32 	%f33, %f31, %f32, %f30;
	ld.global.f32 	%f34, [%rd73+4];
	add.s64 	%rd38, %rd37, %rd10;
	ld.global.f32 	%f35, [%rd38];
	fma.rn.f32 	%f36, %f34, %f35, %f33;
	ld.global.f32 	%f37, [%rd73+8];
	add.s64 	%rd39, %rd38, %rd10;
	ld.global.f32 	%f38, [%rd39];
	fma.rn.f32 	%f39, %f37, %f38, %f36;
	ld.global.f32 	%f40, [%rd73+12];
	add.s64 	%rd40, %rd39, %rd10;
	ld.global.f32 	%f41, [%rd40];
	fma.rn.f32 	%f74, %f40, %f41, %f39;
	add.s64 	%rd75, %rd75, -8;
	shl.b64 	%rd41, %rd25, 5;
	add.s64 	%rd74, %rd74, %rd41;
	add.s64 	%rd73, %rd73, 32;
	setp.ne.s64 	%p3, %rd75, 0;
	@%p3 bra 	$L__BB0_3;
$L__BB0_4:
	setp.eq.s64 	%p4, %rd6, 0;
	@%p4 bra 	$L__BB0_12;
	and.b64  	%rd18, %rd23, 3;
	setp.lt.u64 	%p5, %rd6, 4;
	@%p5 bra 	$L__BB0_7;
	add.s64 	%rd42, %rd77, %rd5;
	shl.b64 	%rd43, %rd42, 2;
	add.s64 	%rd44, %rd2, %rd43;
	ld.global.f32 	%f43, [%rd44];
	mad.lo.s64 	%rd45, %rd77, %rd25, %rd4;
	shl.b64 	%rd46, %rd45, 2;
	add.s64 	%rd47, %rd1, %rd46;
	ld.global.f32 	%f44, [%rd47];
	fma.rn.f32 	%f45, %f43, %f44, %f74;
	ld.global.f32 	%f46, [%rd44+4];
	shl.b64 	%rd48, %rd25, 2;
	add.s64 	%rd49, %rd47, %rd48;
	ld.global.f32 	%f47, [%rd49];
	fma.rn.f32 	%f48, %f46, %f47, %f45;
	ld.global.f32 	%f49, [%rd44+8];
	add.s64 	%rd50, %rd49, %rd48;
	ld.global.f32 	%f50, [%rd50];
	fma.rn.f32 	%f51, %f49, %f50, %f48;
	ld.global.f32 	%f52, [%rd44+12];
	add.s64 	%rd51, %rd50, %rd48;
	ld.global.f32 	%f53, [%rd51];
	fma.rn.f32 	%f74, %f52, %f53, %f51;
	add.s64 	%rd77, %rd77, 4;
$L__BB0_7:
	setp.eq.s64 	%p6, %rd18, 0;
	@%p6 bra 	$L__BB0_12;
	setp.eq.s64 	%p7, %rd18, 1;
	@%p7 bra 	$L__BB0_10;
	add.s64 	%rd52, %rd77, %rd5;
	shl.b64 	%rd53, %rd52, 2;
	add.s64 	%rd54, %rd2, %rd53;
	ld.global.f32 	%f55, [%rd54];
	mad.lo.s64 	%rd55, %rd77, %rd25, %rd4;
	shl.b64 	%rd56, %rd55, 2;
	add.s64 	%rd57, %rd1, %rd56;
	ld.global.f32 	%f56, [%rd57];
	fma.rn.f32 	%f57, %f55, %f56, %f74;
	ld.global.f32 	%f58, [%rd54+4];
	shl.b64 	%rd58, %rd25, 2;
	add.s64 	%rd59, %rd57, %rd58;
	ld.global.f32 	%f59, [%rd59];
	fma.rn.f32 	%f74, %f58, %f59, %f57;
	add.s64 	%rd77, %rd77, 2;
$L__BB0_10:
	and.b64  	%rd60, %rd23, 1;
	setp.eq.b64 	%p8, %rd60, 1;
	not.pred 	%p9, %p8;
	@%p9 bra 	$L__BB0_12;
	add.s64 	%rd61, %rd77, %rd5;
	shl.b64 	%rd62, %rd61, 2;
	add.s64 	%rd63, %rd2, %rd62;
	ld.global.f32 	%f60, [%rd63];
	mad.lo.s64 	%rd64, %rd77, %rd25, %rd4;
	shl.b64 	%rd65, %rd64, 2;
	add.s64 	%rd66, %rd1, %rd65;
	ld.global.f32 	%f61, [%rd66];
	fma.rn.f32 	%f74, %f60, %f61, %f74;
$L__BB0_12:
	ld.param.u64 	%rd72, [naive_sgemm_param_10];
	ld.param.u64 	%rd71, [naive_sgemm_param_9];
	ld.param.f32 	%f66, [naive_sgemm_param_8];
	ld.param.f32 	%f65, [naive_sgemm_param_3];
	cvta.to.global.u64 	%rd67, %rd71;
	fma.rn.f32 	%f62, %f65, %f74, %f66;
	mad.lo.s64 	%rd68, %rd72, %rd3, %rd4;
	shl.b64 	%rd69, %rd68, 2;
	add.s64 	%rd70, %rd67, %rd69;
	ld.global.f32 	%f63, [%rd70];
	mul.f32 	%f64, %f62, %f63;
	st.global.f32 	[%rd70], %f64;
	ret;

}


// ===== COMPILED SASS (sm_100) =====

	.target	sm_100

	.elftype	@"ET_EXEC"


//--------------------- .note.nv.tkinfo           --------------------------
	.section	.note.nv.tkinfo,"",@"SHT_NOTE"
	.sectionflags	@"SHF_NOTE_NV_TKINFO"
	.tkinfo
        /*0018*/ 	.word	0x00000002
        /*0030*/ 	.string	""
        /*0030*/ 	.string	"ptxas"
        /*0030*/ 	.string	"Cuda compilation tools, release 13.0, V13.0.88"
        /*0030*/ 	.string	"Build cuda_13.0.r13.0/compiler.36424714_0"
        /*0030*/ 	.string	"-arch sm_100 -m 64 "



//--------------------- .note.nv.cuinfo           --------------------------
	.section	.note.nv.cuinfo,"",@"SHT_NOTE"
	.sectionflags	@"SHF_NOTE_NV_CUINFO"
        /*0018*/ 	.short	0x0002
        /*001a*/ 	.short	0x0064
        /*001c*/ 	.short	0x0082
	.zero		2


//--------------------- .nv.info                  --------------------------
	.section	.nv.info,"",@"SHT_CUDA_INFO"
	.align	4


	//----- nvinfo : EIATTR_REGCOUNT
	.align		4
        /*0000*/ 	.byte	0x04, 0x2f
        /*0002*/ 	.short	(.L_1 - .L_0)
	.align		4
.L_0:
        /*0004*/ 	.word	index@(naive_sgemm)
        /*0008*/ 	.word	0x00000020


	//----- nvinfo : EIATTR_FRAME_SIZE
	.align		4
.L_1:
        /*000c*/ 	.byte	0x04, 0x11
        /*000e*/ 	.short	(.L_3 - .L_2)
	.align		4
.L_2:
        /*0010*/ 	.word	index@(naive_sgemm)
        /*0014*/ 	.word	0x00000000


	//----- nvinfo : EIATTR_MIN_STACK_SIZE
	.align		4
.L_3:
        /*0018*/ 	.byte	0x04, 0x12
        /*001a*/ 	.short	(.L_5 - .L_4)
	.align		4
.L_4:
        /*001c*/ 	.word	index@(naive_sgemm)
        /*0020*/ 	.word	0x00000000
.L_5:


//--------------------- .nv.compat                --------------------------
	.section	.nv.compat,"",@"SHT_CUDA_COMPAT_INFO"
	.align	4
        /*0000*/ 	.byte	0x02, 0x09, 0x00, 0x00, 0x02, 0x02, 0x01, 0x00, 0x02, 0x05, 0x05, 0x00, 0x03, 0x07, 0x01, 0x01
        /*0010*/ 	.byte	0x02, 0x03, 0x00, 0x00, 0x02, 0x06, 0x01, 0x00, 0x04, 0x0b, 0x08, 0x00, 0x09, 0x00, 0x00, 0x00
        /*0020*/ 	.byte	0x00, 0x00, 0x00, 0x00


//--------------------- .nv.info.naive_sgemm      --------------------------
	.section	.nv.info.naive_sgemm,"",@"SHT_CUDA_INFO"
	.sectionflags	@""
	.align	4


	//----- nvinfo : EIATTR_CUDA_API_VERSION
	.align		4
        /*0000*/ 	.byte	0x04, 0x37
        /*0002*/ 	.short	(.L_7 - .L_6)
.L_6:
        /*0004*/ 	.word	0x00000082


	//----- nvinfo : EIATTR_KPARAM_INFO
	.align		4
.L_7:
        /*0008*/ 	.byte	0x04, 0x17
        /*000a*/ 	.short	(.L_9 - .L_8)
.L_8:
        /*000c*/ 	.word	0x00000000
        /*0010*/ 	.short	0x000a
        /*0012*/ 	.short	0x0050
        /*0014*/ 	.byte	0x00, 0xf0, 0x21, 0x00


	//----- nvinfo : EIATTR_KPARAM_INFO
	.align		4
.L_9:
        /*0018*/ 	.byte	0x04, 0x17
        /*001a*/ 	.short	(.L_11 - .L_10)
.L_10:
        /*001c*/ 	.word	0x00000000
        /*0020*/ 	.short	0x0009
        /*0022*/ 	.short	0x0048
        /*0024*/ 	.byte	0x00, 0xf5, 0x21, 0x00


	//----- nvinfo : EIATTR_KPARAM_INFO
	.align		4
.L_11:
        /*0028*/ 	.byte	0x04, 0x17
        /*002a*/ 	.short	(.L_13 - .L_12)
.L_12:
        /*002c*/ 	.word	0x00000000
        /*0030*/ 	.short	0x0008
        /*0032*/ 	.short	0x0040
        /*0034*/ 	.byte	0x00, 0xf0, 0x11, 0x00


	//----- nvinfo : EIATTR_KPARAM_INFO
	.align		4
.L_13:
        /*0038*/ 	.byte	0x04, 0x17
        /*003a*/ 	.short	(.L_15 - .L_14)
.L_14:
        /*003c*/ 	.word	0x00000000
        /*0040*/ 	.short	0x0007
        /*0042*/ 	.short	0x0038
        /*0044*/ 	.byte	0x00, 0xf0, 0x21, 0x00


	//----- nvinfo : EIATTR_KPARAM_INFO
	.align		4
.L_15:
        /*0048*/ 	.byte	0x04, 0x17
        /*004a*/ 	.short	(.L_17 - .L_16)
.L_16:
        /*004c*/ 	.word	0x00000000
        /*0050*/ 	.short	0x0006
        /*0052*/ 	.short	0x0030
        /*0054*/ 	.byte	0x00, 0xf5, 0x21, 0x00


	//----- nvinfo : EIATTR_KPARAM_INFO
	.align		4
.L_17:
        /*0058*/ 	.byte	0x04, 0x17
        /*005a*/ 	.short	(.L_19 - .L_18)
.L_18:
        /*005c*/ 	.word	0x00000000
        /*0060*/ 	.short	0x0005
        /*0062*/ 	.short	0x0028
        /*0064*/ 	.byte	0x00, 0xf0, 0x21, 0x00


	//----- nvinfo : EIATTR_KPARAM_INFO
	.align		4
.L_19:
        /*0068*/ 	.byte	0x04, 0x17
        /*006a*/ 	.short	(.L_21 - .L_20)
.L_20:
        /*006c*/ 	.word	0x00000000
        /*0070*/ 	.short	0x0004
        /*0072*/ 	.short	0x0020
        /*0074*/ 	.byte	0x00, 0xf5, 0x21, 0x00


	//----- nvinfo : EIATTR_KPARAM_INFO
	.align		4
.L_21:
        /*0078*/ 	.byte	0x04, 0x17
        /*007a*/ 	.short	(.L_23 - .L_22)
.L_22:
        /*007c*/ 	.word	0x00000000
        /*0080*/ 	.short	0x0003
        /*0082*/ 	.short	0x0018
        /*0084*/ 	.byte	0x00, 0xf0, 0x11, 0x00


	//----- nvinfo : EIATTR_KPARAM_INFO
	.align		4
.L_23:
        /*0088*/ 	.byte	0x04, 0x17
        /*008a*/ 	.short	(.L_25 - .L_24)
.L_24:
        /*008c*/ 	.word	0x00000000
        /*0090*/ 	.short	0x0002
        /*0092*/ 	.short	0x0010
        /*0094*/ 	.byte	0x00, 0xf0, 0x21, 0x00


	//----- nvinfo : EIATTR_KPARAM_INFO
	.align		4
.L_25:
        /*0098*/ 	.byte	0x04, 0x17
        /*009a*/ 	.short	(.L_27 - .L_26)
.L_26:
        /*009c*/ 	.word	0x00000000
        /*00a0*/ 	.short	0x0001
        /*00a2*/ 	.short	0x0008
        /*00a4*/ 	.byte	0x00, 0xf0, 0x21, 0x00


	//----- nvinfo : EIATTR_KPARAM_INFO
	.align		4
.L_27:
        /*00a8*/ 	.byte	0x04, 0x17
        /*00aa*/ 	.short	(.L_29 - .L_28)
.L_28:
        /*00ac*/ 	.word	0x00000000
        /*00b0*/ 	.short	0x0000
        /*00b2*/ 	.short	0x0000
        /*00b4*/ 	.byte	0x00, 0xf0, 0x21, 0x00


	//----- nvinfo : EIATTR_SPARSE_MMA_MASK
	.align		4
.L_29:
        /*00b8*/ 	.byte	0x03, 0x50
        /*00ba*/ 	.short	0x0000


	//----- nvinfo : EIATTR_MAXREG_COUNT
	.align		4
        /*00bc*/ 	.byte	0x03, 0x1b
        /*00be*/ 	.short	0x00ff


	//----- nvinfo : EIATTR_MERCURY_ISA_VERSION
	.align		4
        /*00c0*/ 	.byte	0x03, 0x5f
        /*00c2*/ 	.short	0x0101


	//----- nvinfo : EIATTR_VRC_CTA_INIT_COUNT
	.align		4
        /*00c4*/ 	.byte	0x02, 0x4a
	.zero		1
	.zero		1


	//----- nvinfo : EIATTR_EXIT_INSTR_OFFSETS
	.align		4
        /*00c8*/ 	.byte	0x04, 0x1c
        /*00ca*/ 	.short	(.L_31 - .L_30)


	//   ....[0]....
.L_30:
        /*00cc*/ 	.word	0x00000c00


	//----- nvinfo : EIATTR_CBANK_PARAM_SIZE
	.align		4
.L_31:
        /*00d0*/ 	.byte	0x03, 0x19
        /*00d2*/ 	.short	0x0058


	//----- nvinfo : EIATTR_PARAM_CBANK
	.align		4
        /*00d4*/ 	.byte	0x04, 0x0a
        /*00d6*/ 	.short	(.L_33 - .L_32)
	.align		4
.L_32:
        /*00d8*/ 	.word	index@(.nv.constant0.naive_sgemm)
        /*00dc*/ 	.short	0x0380
        /*00de*/ 	.short	0x0058


	//----- nvinfo : EIATTR_SW_WAR
	.align		4
.L_33:
        /*00e0*/ 	.byte	0x04, 0x36
        /*00e2*/ 	.short	(.L_35 - .L_34)
.L_34:
        /*00e4*/ 	.word	0x00000008
.L_35:


//--------------------- .nv.callgraph             --------------------------
	.section	.nv.callgraph,"",@"SHT_CUDA_CALLGRAPH"
	.align	4
	.sectionentsize	8
	.align		4
        /*0000*/ 	.word	0x00000000
	.align		4
        /*0004*/ 	.word	0xffffffff
	.align		4
        /*0008*/ 	.word	0x00000000
	.align		4
        /*000c*/ 	.word	0xfffffffe
	.align		4
        /*0010*/ 	.word	0x00000000
	.align		4
        /*0014*/ 	.word	0xfffffffd
	.align		4
        /*0018*/ 	.word	0x00000000
	.align		4
        /*001c*/ 	.word	0xfffffffc


//--------------------- .text.naive_sgemm         --------------------------
	.section	.text.naive_sgemm,"ax",@progbits
	.align	128
        .global         naive_sgemm
        .type           naive_sgemm,@function
        .size           naive_sgemm,(.L_x_6 - naive_sgemm)
        .other          naive_sgemm,@"STO_CUDA_ENTRY STV_DEFAULT"
naive_sgemm:
.text.naive_sgemm:
[----:B------:R-:W-:Y:S01]  /*0000*/  LDC R1, c[0x0][0x37c] ;  /* 0x0000df00ff017b82 */ /* 0x000fe20000000800 */
[----:B------:R-:W0:Y:S01]  /*0010*/  LDCU.64 UR8, c[0x0][0x390] ;  /* 0x00007200ff0877ac */ /* 0x000e220008000a00 */
[----:B------:R-:W1:Y:S01]  /*0020*/  S2R R0, SR_TID.Y ;  /* 0x0000000000007919 */ /* 0x000e620000002200 */
[----:B------:R-:W-:Y:S01]  /*0030*/  IMAD.MOV.U32 R9, RZ, RZ, RZ ;  /* 0x000000ffff097224 */ /* 0x000fe200078e00ff */
[----:B------:R-:W2:Y:S01]  /*0040*/  LDCU.64 UR10, c[0x0][0x358] ;  /* 0x00006b00ff0a77ac */ /* 0x000ea20008000a00 */
[----:B------:R-:W3:Y:S01]  /*0050*/  S2R R10, SR_TID.X ;  /* 0x00000000000a7919 */ /* 0x000ee20000002100 */
[----:B0-----:R-:W-:-:S04]  /*0060*/  UISETP.NE.U32.AND UP0, UPT, UR8, URZ, UPT ;  /* 0x000000ff0800728c */ /* 0x001fc8000bf05070 */
[----:B------:R-:W-:-:S09]  /*0070*/  UISETP.NE.AND.EX UP0, UPT, UR9, URZ, UPT, UP0 ;  /* 0x000000ff0900728c */ /* 0x000fd2000bf05300 */
[----:B--2---:R-:W-:Y:S05]  /*0080*/  BRA.U !UP0, `(.L_x_0) ;  /* 0x0000000908a47547 */ /* 0x004fea000b800000 */
[----:B------:R-:W1:Y:S01]  /*0090*/  LDCU.64 UR4, c[0x0][0x3a8] ;  /* 0x00007500ff0477ac */ /* 0x000e620008000a00 */
[----:B------:R-:W0:Y:S01]  /*00a0*/  LDC.64 R12, c[0x0][0x3b8] ;  /* 0x0000ee00ff0c7b82 */ /* 0x000e220000000a00 */
[----:B------:R-:W-:Y:S01]  /*00b0*/  IMAD.MOV.U32 R9, RZ, RZ, RZ ;  /* 0x000000ffff097224 */ /* 0x000fe200078e00ff */
[----:B------:R-:W-:Y:S02]  /*00c0*/  UISETP.GE.U32.AND UP1, UPT, UR8, 0x8, UPT ;  /* 0x000000080800788c */ /* 0x000fe4000bf26070 */
[----:B------:R-:W-:Y:S02]  /*00d0*/  ULOP3.LUT UR12, UR8, 0x7, URZ, 0xc0, !UPT ;  /* 0x00000007080c7892 */ /* 0x000fe4000f8ec0ff */
[----:B------:R-:W-:Y:S02]  /*00e0*/  UISETP.GE.U32.AND.EX UP1, UPT, UR9, URZ, UPT, UP1 ;  /* 0x000000ff0900728c */ /* 0x000fe4000bf26110 */
[----:B------:R-:W-:-:S04]  /*00f0*/  UISETP.NE.U32.AND UP0, UPT, UR12, URZ, UPT ;  /* 0x000000ff0c00728c */ /* 0x000fc8000bf05070 */
[----:B------:R-:W-:Y:S01]  /*0100*/  UISETP.NE.AND.EX UP0, UPT, URZ, URZ, UPT, UP0 ;  /* 0x000000ffff00728c */ /* 0x000fe2000bf05300 */
[----:B-1----:R-:W-:Y:S01]  /*0110*/  IMAD.WIDE.U32 R14, R0, UR4, RZ ;  /* 0x00000004000e7c25 */ /* 0x002fe2000f8e00ff */
[----:B------:R-:W-:-:S03]  /*0120*/  UMOV UR4, URZ ;  /* 0x000000ff00047c82 */ /* 0x000fc60008000000 */
[----:B------:R-:W-:Y:S01]  /*0130*/  IMAD R2, R0, UR5, R15 ;  /* 0x0000000500027c24 */ /* 0x000fe2000f8e020f */
[----:B------:R-:W-:Y:S01]  /*0140*/  UMOV UR5, URZ ;  /* 0x000000ff00057c82 */ /* 0x000fe20008000000 */
[----:B------:R-:W-:Y:S05]  /*0150*/  BRA.U !UP1, `(.L_x_1) ;  /* 0x0000000509047547 */ /* 0x000fea000b800000 */
[----:B------:R-:W1:Y:S01]  /*0160*/  LDCU.64 UR14, c[0x0][0x3a0] ;  /* 0x00007400ff0e77ac */ /* 0x000e620008000a00 */
[----:B0-----:R-:W-:Y:S01]  /*0170*/  SHF.L.U32 R7, R13, 0x2, RZ ;  /* 0x000000020d077819 */ /* 0x001fe200000006ff */
[----:B------:R-:W-:Y:S01]  /*0180*/  IMAD.WIDE.U32 R16, R12, 0x4, RZ ;  /* 0x000000040c107825 */ /* 0x000fe200078e00ff */
[----:B------:R-:W3:Y:S03]  /*0190*/  LDCU.64 UR6, c[0x0][0x3b0] ;  /* 0x00007600ff0677ac */ /* 0x000ee60008000a00 */
[----:B------:R-:W-:Y:S01]  /*01a0*/  IMAD.MOV.U32 R9, RZ, RZ, RZ ;  /* 0x000000ffff097224 */ /* 0x000fe200078e00ff */
[----:B------:R-:W0:Y:S01]  /*01b0*/  LDCU UR5, c[0x0][0x394] ;  /* 0x00007280ff0577ac */ /* 0x000e220008000800 */
[----:B------:R-:W-:Y:S01]  /*01c0*/  IMAD.IADD R6, R17, 0x1, R7 ;  /* 0x0000000111067824 */ /* 0x000fe200078e0207 */
[----:B------:R-:W-:Y:S01]  /*01d0*/  ULOP3.LUT UR4, UR8, 0xfffffff8, URZ, 0xc0, !UPT ;  /* 0xfffffff808047892 */ /* 0x000fe2000f8ec0ff */
[----:B-1----:R-:W-:-:S04]  /*01e0*/  LEA R5, P1, R14, UR14, 0x2 ;  /* 0x0000000e0e057c11 */ /* 0x002fc8000f8210ff */
[----:B------:R-:W-:Y:S02]  /*01f0*/  IADD3 R5, P2, PT, R5, 0x10, RZ ;  /* 0x0000001005057810 */ /* 0x000fe40007f5e0ff */
[----:B------:R-:W-:Y:S02]  /*0200*/  LEA.HI.X R19, R14, UR15, R2, 0x2, P1 ;  /* 0x0000000f0e137c11 */ /* 0x000fe400088f1402 */
[C---:B---3--:R-:W-:Y:S01]  /*0210*/  LEA R4, P0, R10.reuse, UR6, 0x2 ;  /* 0x000000060a047c11 */ /* 0x048fe2000f8010ff */
[----:B------:R-:W-:Y:S01]  /*0220*/  UMOV UR6, UR4 ;  /* 0x0000000400067c82 */ /* 0x000fe20008000000 */
[----:B------:R-:W-:Y:S02]  /*0230*/  IADD3.X R19, PT, PT, RZ, R19, RZ, P2, !PT ;  /* 0x00000013ff137210 */ /* 0x000fe400017fe4ff */
[----:B------:R-:W-:Y:S01]  /*0240*/  LEA.HI.X R3, R10, UR7, RZ, 0x2, P0 ;  /* 0x000000070a037c11 */ /* 0x000fe200080f14ff */
[----:B0-----:R-:W-:-:S08]  /*0250*/  UMOV UR7, UR5 ;  /* 0x0000000500077c82 */ /* 0x001fd00008000000 */
.L_x_2:
[----:B------:R-:W-:Y:S01]  /*0260*/  IMAD.MOV.U32 R18, RZ, RZ, R5 ;  /* 0x000000ffff127224 */ /* 0x000fe200078e0005 */
[----:B------:R-:W-:Y:S01]  /*0270*/  IADD3 R28, P0, PT, R4, R16, RZ ;  /* 0x00000010041c7210 */ /* 0x000fe20007f1e0ff */
[----:B------:R-:W-:-:S03]  /*0280*/  IMAD.MOV.U32 R5, RZ, RZ, R3 ;  /* 0x000000ffff057224 */ /* 0x000fc600078e0003 */
[----:B------:R-:W-:Y:S01]  /*0290*/  IADD3.X R29, PT, PT, R3, R6, RZ, P0, !PT ;  /* 0x00000006031d7210 */ /* 0x000fe200007fe4ff */
[----:B------:R-:W2:Y:S01]  /*02a0*/  LDG.E R21, desc[UR10][R18.64+-0x10] ;  /* 0xfffff00a12157981 */ /* 0x000ea2000c1e1900 */
[----:B------:R-:W-:-:S03]  /*02b0*/  IADD3 R26, P0, PT, R28, R16, RZ ;  /* 0x000000101c1a7210 */ /* 0x000fc60007f1e0ff */
[----:B------:R-:W2:Y:S02]  /*02c0*/  LDG.E R24, desc[UR10][R4.64] ;  /* 0x0000000a04187981 */ /* 0x000ea4000c1e1900 */
[----:B------:R-:W-:Y:S02]  /*02d0*/  IMAD.X R27, R29, 0x1, R6, P0 ;  /* 0x000000011d1b7824 */ /* 0x000fe400000e0606 */
[----:B------:R-:W3:Y:S04]  /*02e0*/  LDG.E R8, desc[UR10][R18.64+-0xc] ;  /* 0xfffff40a12087981 */ /* 0x000ee8000c1e1900 */
[----:B------:R-:W4:Y:S04]  /*02f0*/  LDG.E R7, desc[UR10][R26.64] ;  /* 0x0000000a1a077981 */ /* 0x000f28000c1e1900 */
[----:B------:R-:W3:Y:S04]  /*0300*/  LDG.E R5, desc[UR10][R28.64] ;  /* 0x0000000a1c057981 */ /* 0x000ee8000c1e1900 */
[----:B------:R-:W4:Y:S01]  /*0310*/  LDG.E R28, desc[UR10][R18.64+-0x8] ;  /* 0xfffff80a121c7981 */ /* 0x000f22000c1e1900 */
[----:B------:R-:W-:-:S03]  /*0320*/  IADD3 R22, P0, PT, R26, R16, RZ ;  /* 0x000000101a167210 */ /* 0x000fc60007f1e0ff */
[----:B------:R-:W5:Y:S02]  /*0330*/  LDG.E R29, desc[UR10][R18.64+0x8] ;  /* 0x0000080a121d7981 */ /* 0x000f64000c1e1900 */
[----:B------:R-:W-:Y:S01]  /*0340*/  IMAD.X R23, R27, 0x1, R6, P0 ;  /* 0x000000011b177824 */ /* 0x000fe200000e0606 */
[----:B------:R-:W-:-:S04]  /*0350*/  IADD3 R20, P0, PT, R22, R16, RZ ;  /* 0x0000001016147210 */ /* 0x000fc80007f1e0ff */
[----:B------:R-:W5:Y:S01]  /*0360*/  LDG.E R22, desc[UR10][R22.64] ;  /* 0x0000000a16167981 */ /* 0x000f62000c1e1900 */
[----:B--2---:R-:W-:Y:S01]  /*0370*/  FFMA R9, R21, R24, R9 ;  /* 0x0000001815097223 */ /* 0x004fe20000000009 */
[----:B------:R-:W-:Y:S02]  /*0380*/  IADD3.X R21, PT, PT, R23, R6, RZ, P0, !PT ;  /* 0x0000000617157210 */ /* 0x000fe400007fe4ff */
[-C--:B------:R-:W-:Y:S01]  /*0390*/  IADD3 R24, P0, PT, R20, R16.reuse, RZ ;  /* 0x0000001014187210 */ /* 0x080fe20007f1e0ff */
[----:B------:R-:W2:Y:S04]  /*03a0*/  LDG.E R23, desc[UR10][R18.64+0x4] ;  /* 0x0000040a12177981 */ /* 0x000ea8000c1e1900 */
[----:B------:R-:W-:Y:S01]  /*03b0*/  IMAD.X R25, R21, 0x1, R6, P0 ;  /* 0x0000000115197824 */ /* 0x000fe200000e0606 */
[----:B------:R-:W2:Y:S01]  /*03c0*/  LDG.E R20, desc[UR10][R20.64] ;  /* 0x0000000a14147981 */ /* 0x000ea2000c1e1900 */
[----:B---3--:R-:W-:Y:S01]  /*03d0*/  FFMA R9, R8, R5, R9 ;  /* 0x0000000508097223 */ /* 0x008fe20000000009 */
[----:B------:R-:W-:-:S02]  /*03e0*/  IADD3 R8, P0, PT, R24, R16, RZ ;  /* 0x0000001018087210 */ /* 0x000fc40007f1e0ff */
[----:B------:R-:W5:Y:S04]  /*03f0*/  LDG.E R5, desc[UR10][R18.64+-0x4] ;  /* 0xfffffc0a12057981 */ /* 0x000f68000c1e1900 */
[----:B------:R-:W3:Y:S01]  /*0400*/  LDG.E R24, desc[UR10][R24.64] ;  /* 0x0000000a18187981 */ /* 0x000ee2000c1e1900 */
[----:B----4-:R-:W-:-:S03]  /*0410*/  FFMA R28, R28, R7, R9 ;  /* 0x000000071c1c7223 */ /* 0x010fc60000000009 */
[----:B------:R0:W4:Y:S01]  /*0420*/  LDG.E R21, desc[UR10][R18.64+0xc] ;  /* 0x00000c0a12157981 */ /* 0x000122000c1e1900 */
[----:B------:R-:W-:-:S03]  /*0430*/  IMAD.X R9, R25, 0x1, R6, P0 ;  /* 0x0000000119097824 */ /* 0x000fc600000e0606 */
[----:B------:R-:W2:Y:S01]  /*0440*/  LDG.E R7, desc[UR10][R18.64] ;  /* 0x0000000a12077981 */ /* 0x000ea2000c1e1900 */
[----:B------:R-:W-:-:S03]  /*0450*/  IADD3 R26, P0, PT, R8, R16, RZ ;  /* 0x00000010081a7210 */ /* 0x000fc60007f1e0ff */
[----:B------:R-:W4:Y:S01]  /*0460*/  LDG.E R8, desc[UR10][R8.64] ;  /* 0x0000000a08087981 */ /* 0x000f22000c1e1900 */
[----:B------:R-:W-:-:S05]  /*0470*/  IADD3.X R27, PT, PT, R9, R6, RZ, P0, !PT ;  /* 0x00000006091b7210 */ /* 0x000fca00007fe4ff */
[----:B------:R-:W4:Y:S01]  /*0480*/  LDG.E R26, desc[UR10][R26.64] ;  /* 0x0000000a1a1a7981 */ /* 0x000f22000c1e1900 */
[----:B------:R-:W-:-:S04]  /*0490*/  UIADD3 UR6, UP1, UPT, UR6, -0x8, URZ ;  /* 0xfffffff806067890 */ /* 0x000fc8000ff3e0ff */
[----:B------:R-:W-:Y:S02]  /*04a0*/  UIADD3.X UR7, UPT, UPT, UR7, -0x1, URZ, UP1, !UPT ;  /* 0xffffffff07077890 */ /* 0x000fe40008ffe4ff */
[----:B------:R-:W-:-:S04]  /*04b0*/  UISETP.NE.U32.AND UP1, UPT, UR6, URZ, UPT ;  /* 0x000000ff0600728c */ /* 0x000fc8000bf25070 */
[----:B------:R-:W-:Y:S01]  /*04c0*/  UISETP.NE.AND.EX UP1, UPT, UR7, URZ, UPT, UP1 ;  /* 0x000000ff0700728c */ /* 0x000fe2000bf25310 */
[----:B------:R-:W-:-:S04]  /*04d0*/  LEA R4, P0, R12, R4, 0x5 ;  /* 0x000000040c047211 */ /* 0x000fc800078028ff */
[----:B------:R-:W-:Y:S01]  /*04e0*/  LEA.HI.X R3, R12, R3, R13, 0x5, P0 ;  /* 0x000000030c037211 */ /* 0x000fe200000f2c0d */
[----:B-----5:R-:W-:Y:S01]  /*04f0*/  FFMA R22, R5, R22, R28 ;  /* 0x0000001605167223 */ /* 0x020fe2000000001c */
[----:B------:R-:W-:-:S03]  /*0500*/  IADD3 R5, P1, PT, R18, 0x20, RZ ;  /* 0x0000002012057810 */ /* 0x000fc60007f3e0ff */
[----:B--2---:R-:W-:-:S04]  /*0510*/  FFMA R20, R7, R20, R22 ;  /* 0x0000001407147223 */ /* 0x004fc80000000016 */
[----:B---3--:R-:W-:-:S04]  /*0520*/  FFMA R20, R23, R24, R20 ;  /* 0x0000001817147223 */ /* 0x008fc80000000014 */
[----:B----4-:R-:W-:Y:S01]  /*0530*/  FFMA R8, R29, R8, R20 ;  /* 0x000000081d087223 */ /* 0x010fe20000000014 */
[----:B0-----:R-:W-:-:S03]  /*0540*/  IMAD.X R19, RZ, RZ, R19, P1 ;  /* 0x000000ffff137224 */ /* 0x001fc600008e0613 */
[----:B------:R-:W-:Y:S01]  /*0550*/  FFMA R9, R21, R26, R8 ;  /* 0x0000001a15097223 */ /* 0x000fe20000000008 */
[----:B------:R-:W-:Y:S06]  /*0560*/  BRA.U UP1, `(.L_x_2) ;  /* 0xfffffffd013c7547 */ /* 0x000fec000b83ffff */
.L_x_1:
[----:B------:R-:W-:Y:S05]  /*0570*/  BRA.U !UP0, `(.L_x_0) ;  /* 0x0000000508687547 */ /* 0x000fea000b800000 */
[----:B------:R-:W-:Y:S02]  /*0580*/  UISETP.GE.U32.AND UP1, UPT, UR12, 0x4, UPT ;  /* 0x000000040c00788c */ /* 0x000fe4000bf26070 */
[----:B------:R-:W-:Y:S02]  /*0590*/  ULOP3.LUT UR7, UR8, 0x3, URZ, 0xc0, !UPT ;  /* 0x0000000308077892 */ /* 0x000fe4000f8ec0ff */
[----:B------:R-:W-:Y:S02]  /*05a0*/  UISETP.GE.U32.AND.EX UP1, UPT, URZ, URZ, UPT, UP1 ;  /* 0x000000ffff00728c */ /* 0x000fe4000bf26110 */
[----:B------:R-:W-:-:S04]  /*05b0*/  UISETP.NE.U32.AND UP0, UPT, UR7, URZ, UPT ;  /* 0x000000ff0700728c */ /* 0x000fc8000bf05070 */
[----:B------:R-:W-:-:S03]  /*05c0*/  UISETP.NE.AND.EX UP0, UPT, URZ, URZ, UPT, UP0 ;  /* 0x000000ffff00728c */ /* 0x000fc6000bf05300 */
[----:B------:R-:W-:Y:S08]  /*05d0*/  BRA.U !UP1, `(.L_x_3) ;  /* 0x00000001098c7547 */ /* 0x000ff0000b800000 */
[----:B------:R-:W1:Y:S01]  /*05e0*/  LDCU.64 UR12, c[0x0][0x3a0] ;  /* 0x00007400ff0c77ac */ /* 0x000e620008000a00 */
[----:B0-----:R-:W-:Y:S01]  /*05f0*/  IMAD R4, R12, UR5, RZ ;  /* 0x000000050c047c24 */ /* 0x001fe2000f8e02ff */
[----:B------:R-:W-:Y:S01]  /*0600*/  IADD3 R5, P0, PT, R14, UR4, RZ ;  /* 0x000000040e057c10 */ /* 0x000fe2000ff1e0ff */
[----:B------:R-:W-:Y:S01]  /*0610*/  IMAD.MOV.U32 R11, RZ, RZ, RZ ;  /* 0x000000ffff0b7224 */ /* 0x000fe200078e00ff */
[----:B------:R-:W0:Y:S01]  /*0620*/  LDCU.64 UR14, c[0x0][0x3b0] ;  /* 0x00007600ff0e77ac */ /* 0x000e220008000a00 */
[----:B------:R-:W-:Y:S01]  /*0630*/  IMAD R3, R13, UR4, R4 ;  /* 0x000000040d037c24 */ /* 0x000fe2000f8e0204 */
[----:B------:R-:W-:Y:S01]  /*0640*/  IADD3.X R8, PT, PT, R2, UR5, RZ, P0, !PT ;  /* 0x0000000502087c10 */ /* 0x000fe200087fe4ff */
[C---:B---3--:R-:W-:Y:S01]  /*0650*/  IMAD.WIDE.U32 R6, R12.reuse, UR4, R10 ;  /* 0x000000040c067c25 */ /* 0x048fe2000f8e000a */
[----:B------:R-:W-:-:S04]  /*0660*/  SHF.L.U64.HI R23, R12, 0x2, R13 ;  /* 0x000000020c177819 */ /* 0x000fc8000001020d */
[----:B------:R-:W-:Y:S01]  /*0670*/  IADD3 R3, PT, PT, R7, R3, RZ ;  /* 0x0000000307037210 */ /* 0x000fe20007ffe0ff */
[----:B------:R-:W-:Y:S01]  /*0680*/  IMAD.SHL.U32 R7, R12, 0x4, RZ ;  /* 0x000000040c077824 */ /* 0x000fe200078e00ff */
[C---:B-1----:R-:W-:Y:S02]  /*0690*/  LEA R4, P0, R5.reuse, UR12, 0x2 ;  /* 0x0000000c05047c11 */ /* 0x042fe4000f8010ff */
[C---:B0-----:R-:W-:Y:S02]  /*06a0*/  LEA R20, P1, R6.reuse, UR14, 0x2 ;  /* 0x0000000e06147c11 */ /* 0x041fe4000f8210ff */
[----:B------:R-:W-:Y:S02]  /*06b0*/  LEA.HI.X R5, R5, UR13, R8, 0x2, P0 ;  /* 0x0000000d05057c11 */ /* 0x000fe400080f1408 */
[----:B------:R-:W-:Y:S02]  /*06c0*/  LEA.HI.X R21, R6, UR15, R3, 0x2, P1 ;  /* 0x0000000f06157c11 */ /* 0x000fe400088f1403 */
[----:B------:R-:W-:Y:S01]  /*06d0*/  IADD3 R18, P0, PT, R7, R20, RZ ;  /* 0x0000001407127210 */ /* 0x000fe20007f1e0ff */
[----:B------:R-:W2:Y:S03]  /*06e0*/  LDG.E R8, desc[UR10][R4.64] ;  /* 0x0000000a04087981 */ /* 0x000ea6000c1e1900 */
[-C--:B------:R-:W-:Y:S01]  /*06f0*/  IADD3 R16, P1, PT, R18, R7.reuse, RZ ;  /* 0x0000000712107210 */ /* 0x080fe20007f3e0ff */
[----:B------:R-:W-:Y:S01]  /*0700*/  IMAD.X R19, R23, 0x1, R21, P0 ;  /* 0x0000000117137824 */ /* 0x000fe200000e0615 */
[----:B------:R-:W2:Y:S02]  /*0710*/  LDG.E R3, desc[UR10][R20.64] ;  /* 0x0000000a14037981 */ /* 0x000ea4000c1e1900 */
[----:B------:R-:W-:-:S02]  /*0720*/  IADD3 R6, P0, PT, R16, R7, RZ ;  /* 0x0000000710067210 */ /* 0x000fc40007f1e0ff */
[----:B------:R-:W-:Y:S01]  /*0730*/  IADD3.X R17, PT, PT, R19, R23, RZ, P1, !PT ;  /* 0x0000001713117210 */ /* 0x000fe20000ffe4ff */
[----:B------:R-:W3:Y:S04]  /*0740*/  LDG.E R18, desc[UR10][R18.64] ;  /* 0x0000000a12127981 */ /* 0x000ee8000c1e1900 */
[----:B------:R-:W3:Y:S01]  /*0750*/  LDG.E R22, desc[UR10][R4.64+0x4] ;  /* 0x0000040a04167981 */ /* 0x000ee2000c1e1900 */
[----:B------:R-:W-:-:S03]  /*0760*/  IMAD.X R7, R17, 0x1, R23, P0 ;  /* 0x0000000111077824 */ /* 0x000fc600000e0617 */
[----:B------:R-:W4:Y:S04]  /*0770*/  LDG.E R16, desc[UR10][R16.64] ;  /* 0x0000000a10107981 */ /* 0x000f28000c1e1900 */
[----:B------:R-:W4:Y:S04]  /*0780*/  LDG.E R24, desc[UR10][R4.64+0x8] ;  /* 0x0000080a04187981 */ /* 0x000f28000c1e1900 */
[----:B------:R-:W5:Y:S04]  /*0790*/  LDG.E R20, desc[UR10][R4.64+0xc] ;  /* 0x00000c0a04147981 */ /* 0x000f68000c1e1900 */
[----:B------:R-:W5:Y:S01]  /*07a0*/  LDG.E R6, desc[UR10][R6.64] ;  /* 0x0000000a06067981 */ /* 0x000f62000c1e1900 */
[----:B------:R-:W-:-:S04]  /*07b0*/  UIADD3 UR4, UP1, UPT, UR4, 0x4, URZ ;  /* 0x0000000404047890 */ /* 0x000fc8000ff3e0ff */
[----:B------:R-:W-:Y:S01]  /*07c0*/  UIADD3.X UR5, UPT, UPT, URZ, UR5, URZ, UP1, !UPT ;  /* 0x00000005ff057290 */ /* 0x000fe20008ffe4ff */
[----:B--2---:R-:W-:-:S04]  /*07d0*/  FFMA R3, R8, R3, R9 ;  /* 0x0000000308037223 */ /* 0x004fc80000000009 */
[----:B---3--:R-:W-:-:S04]  /*07e0*/  FFMA R3, R22, R18, R3 ;  /* 0x0000001216037223 */ /* 0x008fc80000000003 */
[----:B----4-:R-:W-:-:S04]  /*07f0*/  FFMA R3, R24, R16, R3 ;  /* 0x0000001018037223 */ /* 0x010fc80000000003 */
[----:B-----5:R-:W-:-:S07]  /*0800*/  FFMA R9, R20, R6, R3 ;  /* 0x0000000614097223 */ /* 0x020fce0000000003 */
.L_x_3:
[----:B------:R-:W-:Y:S05]  /*0810*/  BRA.U !UP0, `(.L_x_0) ;  /* 0x0000000108c07547 */ /* 0x000fea000b800000 */
[----:B------:R-:W-:Y:S02]  /*0820*/  UISETP.NE.U32.AND UP1, UPT, UR7, 0x1, UPT ;  /* 0x000000010700788c */ /* 0x000fe4000bf25070 */
[----:B------:R-:W-:Y:S02]  /*0830*/  ULOP3.LUT UR6, UR8, 0x1, URZ, 0xc0, !UPT ;  /* 0x0000000108067892 */ /* 0x000fe4000f8ec0ff */
[----:B------:R-:W-:Y:S02]  /*0840*/  UISETP.NE.AND.EX UP1, UPT, URZ, URZ, UPT, UP1 ;  /* 0x000000ffff00728c */ /* 0x000fe4000bf25310 */
[----:B------:R-:W-:-:S04]  /*0850*/  UISETP.NE.U32.AND UP0, UPT, UR6, 0x1, UPT ;  /* 0x000000010600788c */ /* 0x000fc8000bf05070 */
[----:B------:R-:W-:-:S03]  /*0860*/  UISETP.NE.U32.AND.EX UP0, UPT, URZ, URZ, UPT, UP0 ;  /* 0x000000ffff00728c */ /* 0x000fc6000bf05100 */
[----:B------:R-:W-:Y:S08]  /*0870*/  BRA.U !UP1, `(.L_x_4) ;  /* 0x0000000109607547 */ /* 0x000ff0000b800000 */
[----:B------:R-:W1:Y:S01]  /*0880*/  LDCU.64 UR6, c[0x0][0x3a0] ;  /* 0x00007400ff0677ac */ /* 0x000e620008000a00 */
[----:B------:R-:W-:Y:S02]  /*0890*/  HFMA2 R5, -RZ, RZ, 0, 0 ;  /* 0x00000000ff057431 */ /* 0x000fe400000001ff */
[----:B---3--:R-:W-:Y:S01]  /*08a0*/  IMAD.MOV.U32 R4, RZ, RZ, R10 ;  /* 0x000000ffff047224 */ /* 0x008fe200078e000a */
[----:B------:R-:W-:Y:S01]  /*08b0*/  IADD3 R3, P0, PT, R14, UR4, RZ ;  /* 0x000000040e037c10 */ /* 0x000fe2000ff1e0ff */
[----:B------:R-:W2:Y:S01]  /*08c0*/  LDCU.64 UR8, c[0x0][0x3b0] ;  /* 0x00007600ff0877ac */ /* 0x000ea20008000a00 */
[C---:B0-----:R-:W-:Y:S02]  /*08d0*/  IMAD R8, R12.reuse, UR5, RZ ;  /* 0x000000050c087c24 */ /* 0x041fe4000f8e02ff */
[----:B------:R-:W-:-:S04]  /*08e0*/  IMAD.WIDE.U32 R6, R12, UR4, R4 ;  /* 0x000000040c067c25 */ /* 0x000fc8000f8e0004 */
[----:B------:R-:W-:Y:S01]  /*08f0*/  IMAD R5, R13, UR4, R8 ;  /* 0x000000040d057c24 */ /* 0x000fe2000f8e0208 */
[----:B------:R-:W-:Y:S02]  /*0900*/  IADD3.X R8, PT, PT, R2, UR5, RZ, P0, !PT ;  /* 0x0000000502087c10 */ /* 0x000fe400087fe4ff */
[----:B-1----:R-:W-:Y:S01]  /*0910*/  LEA R4, P0, R3, UR6, 0x2 ;  /* 0x0000000603047c11 */ /* 0x002fe2000f8010ff */
[----:B------:R-:W-:Y:S01]  /*0920*/  IMAD.IADD R7, R7, 0x1, R5 ;  /* 0x0000000107077824 */ /* 0x000fe200078e0205 */
[C---:B--2---:R-:W-:Y:S02]  /*0930*/  LEA R16, P1, R6.reuse, UR8, 0x2 ;  /* 0x0000000806107c11 */ /* 0x044fe4000f8210ff */
[----:B------:R-:W-:Y:S02]  /*0940*/  LEA.HI.X R5, R3, UR7, R8, 0x2, P0 ;  /* 0x0000000703057c11 */ /* 0x000fe400080f1408 */
[----:B------:R-:W-:Y:S02]  /*0950*/  LEA.HI.X R17, R6, UR9, R7, 0x2, P1 ;  /* 0x0000000906117c11 */ /* 0x000fe400088f1407 */
[C---:B------:R-:W-:Y:S01]  /*0960*/  LEA R6, P0, R12.reuse, R16, 0x2 ;  /* 0x000000100c067211 */ /* 0x040fe200078010ff */
[----:B------:R-:W2:Y:S03]  /*0970*/  LDG.E R8, desc[UR10][R4.64] ;  /* 0x0000000a04087981 */ /* 0x000ea6000c1e1900 */
[----:B------:R-:W-:Y:S01]  /*0980*/  LEA.HI.X R7, R12, R17, R13, 0x2, P0 ;  /* 0x000000110c077211 */ /* 0x000fe200000f140d */
[----:B------:R-:W2:Y:S04]  /*0990*/  LDG.E R16, desc[UR10][R16.64] ;  /* 0x0000000a10107981 */ /* 0x000ea8000c1e1900 */
[----:B------:R-:W3:Y:S04]  /*09a0*/  LDG.E R18, desc[UR10][R4.64+0x4] ;  /* 0x0000040a04127981 */ /* 0x000ee8000c1e1900 */
[----:B------:R-:W3:Y:S01]  /*09b0*/  LDG.E R6, desc[UR10][R6.64] ;  /* 0x0000000a06067981 */ /* 0x000ee2000c1e1900 */
[----:B------:R-:W-:-:S04]  /*09c0*/  UIADD3 UR4, UP1, UPT, UR4, 0x2, URZ ;  /* 0x0000000204047890 */ /* 0x000fc8000ff3e0ff */
[----:B------:R-:W-:Y:S01]  /*09d0*/  UIADD3.X UR5, UPT, UPT, URZ, UR5, URZ, UP1, !UPT ;  /* 0x00000005ff057290 */ /* 0x000fe20008ffe4ff */
[----:B--2---:R-:W-:-:S04]  /*09e0*/  FFMA R9, R8, R16, R9 ;  /* 0x0000001008097223 */ /* 0x004fc80000000009 */
[----:B---3--:R-:W-:-:S07]  /*09f0*/  FFMA R9, R18, R6, R9 ;  /* 0x0000000612097223 */ /* 0x008fce0000000009 */
.L_x_4:
[----:B------:R-:W-:Y:S05]  /*0a00*/  BRA.U UP0, `(.L_x_0) ;  /* 0x0000000100447547 */ /* 0x000fea000b800000 */
[----:B------:R-:W1:Y:S01]  /*0a10*/  LDCU.64 UR6, c[0x0][0x3a0] ;  /* 0x00007400ff0677ac */ /* 0x000e620008000a00 */
[----:B0-----:R-:W-:Y:S01]  /*0a20*/  IMAD R4, R12, UR5, RZ ;  /* 0x000000050c047c24 */ /* 0x001fe2000f8e02ff */
[----:B------:R-:W-:Y:S01]  /*0a30*/  IADD3 R14, P0, PT, R14, UR4, RZ ;  /* 0x000000040e0e7c10 */ /* 0x000fe2000ff1e0ff */
[----:B------:R-:W-:Y:S01]  /*0a40*/  IMAD.MOV.U32 R5, RZ, RZ, RZ ;  /* 0x000000ffff057224 */ /* 0x000fe200078e00ff */
[----:B------:R-:W0:Y:S01]  /*0a50*/  LDCU.64 UR8, c[0x0][0x3b0] ;  /* 0x00007600ff0877ac */ /* 0x000e220008000a00 */
[----:B------:R-:W-:Y:S01]  /*0a60*/  IMAD R7, R13, UR4, R4 ;  /* 0x000000040d077c24 */ /* 0x000fe2000f8e0204 */
[----:B---3--:R-:W-:Y:S02]  /*0a70*/  MOV R4, R10 ;  /* 0x0000000a00047202 */ /* 0x008fe40000000f00 */
[----:B------:R-:W-:-:S03]  /*0a80*/  IADD3.X R3, PT, PT, R2, UR5, RZ, P0, !PT ;  /* 0x0000000502037c10 */ /* 0x000fc600087fe4ff */
[----:B------:R-:W-:-:S05]  /*0a90*/  IMAD.WIDE.U32 R12, R12, UR4, R4 ;  /* 0x000000040c0c7c25 */ /* 0x000fca000f8e0004 */
[----:B------:R-:W-:Y:S02]  /*0aa0*/  IADD3 R5, PT, PT, R13, R7, RZ ;  /* 0x000000070d057210 */ /* 0x000fe40007ffe0ff */
[----:B-1----:R-:W-:Y:S02]  /*0ab0*/  LEA R2, P0, R14, UR6, 0x2 ;  /* 0x000000060e027c11 */ /* 0x002fe4000f8010ff */
[----:B0-----:R-:W-:Y:S02]  /*0ac0*/  LEA R4, P1, R12, UR8, 0x2 ;  /* 0x000000080c047c11 */ /* 0x001fe4000f8210ff */
[----:B------:R-:W-:Y:S02]  /*0ad0*/  LEA.HI.X R3, R14, UR7, R3, 0x2, P0 ;  /* 0x000000070e037c11 */ /* 0x000fe400080f1403 */
[----:B------:R-:W-:-:S03]  /*0ae0*/  LEA.HI.X R5, R12, UR9, R5, 0x2, P1 ;  /* 0x000000090c057c11 */ /* 0x000fc600088f1405 */
[----:B------:R-:W2:Y:S04]  /*0af0*/  LDG.E R2, desc[UR10][R2.64] ;  /* 0x0000000a02027981 */ /* 0x000ea8000c1e1900 */
[----:B------:R-:W2:Y:S02]  /*0b00*/  LDG.E R4, desc[UR10][R4.64] ;  /* 0x0000000a04047981 */ /* 0x000ea4000c1e1900 */
[----:B--2---:R-:W-:-:S07]  /*0b10*/  FFMA R9, R2, R4, R9 ;  /* 0x0000000402097223 */ /* 0x004fce0000000009 */
.L_x_0:
[----:B------:R-:W1:Y:S01]  /*0b20*/  LDCU.64 UR4, c[0x0][0x3d0] ;  /* 0x00007a00ff0477ac */ /* 0x000e620008000a00 */
[----:B------:R-:W-:Y:S02]  /*0b30*/  HFMA2 R5, -RZ, RZ, 0, 0 ;  /* 0x00000000ff057431 */ /* 0x000fe400000001ff */
[----:B---3--:R-:W-:Y:S01]  /*0b40*/  IMAD.MOV.U32 R4, RZ, RZ, R10 ;  /* 0x000000ffff047224 */ /* 0x008fe200078e000a */
[----:B------:R-:W2:Y:S03]  /*0b50*/  LDCU.64 UR6, c[0x0][0x3c8] ;  /* 0x00007900ff0677ac */ /* 0x000ea60008000a00 */
[C---:B-1----:R-:W-:Y:S01]  /*0b60*/  IMAD.WIDE.U32 R4, R0.reuse, UR4, R4 ;  /* 0x0000000400047c25 */ /* 0x042fe2000f8e0004 */
[----:B------:R-:W1:Y:S03]  /*0b70*/  LDCU UR4, c[0x0][0x398] ;  /* 0x00007300ff0477ac */ /* 0x000e660008000800 */
[----:B------:R-:W-:Y:S01]  /*0b80*/  IMAD R3, R0, UR5, R5 ;  /* 0x0000000500037c24 */ /* 0x000fe2000f8e0205 */
[----:B--2---:R-:W-:-:S04]  /*0b90*/  LEA R2, P0, R4, UR6, 0x2 ;  /* 0x0000000604027c11 */ /* 0x004fc8000f8010ff */
[----:B------:R-:W-:Y:S02]  /*0ba0*/  LEA.HI.X R3, R4, UR7, R3, 0x2, P0 ;  /* 0x0000000704037c11 */ /* 0x000fe400080f1403 */
[----:B------:R-:W1:Y:S03]  /*0bb0*/  LDC R4, c[0x0][0x3c0] ;  /* 0x0000f000ff047b82 */ /* 0x000e660000000800 */
[----:B------:R-:W2:Y:S01]  /*0bc0*/  LDG.E R0, desc[UR10][R2.64] ;  /* 0x0000000a02007981 */ /* 0x000ea2000c1e1900 */
[----:B-1----:R-:W-:-:S04]  /*0bd0*/  FFMA R9, R9, UR4, R4 ;  /* 0x0000000409097c23 */ /* 0x002fc80008000004 */
[----:B--2---:R-:W-:-:S05]  /*0be0*/  FMUL R9, R9, R0 ;  /* 0x0000000009097220 */ /* 0x004fca0000400000 */
[----:B------:R-:W-:Y:S01]  /*0bf0*/  STG.E desc[UR10][R2.64], R9 ;  /* 0x0000000902007986 */ /* 0x000fe2000c10190a */
[----:B------:R-:W-:Y:S05]  /*0c00*/  EXIT ;  /* 0x000000000000794d */ /* 0x000fea0003800000 */
.L_x_5:
[----:B------:R-:W-:-:S00]  /*0c10*/  BRA `(.L_x_5) ;  /* 0xfffffffc00fc7947 */ /* 0x000fc0000383ffff */
[----:B------:R-:W-:-:S00]  /*0c20*/  NOP ;  /* 0x0000000000007918 */ /* 0x000fc00000000000 */
        /* <DEDUP_REMOVED lines=13> */
.L_x_6:


//--------------------- .nv.shared.reserved.0     --------------------------
	.section	.nv.shared.reserved.0,"aw",@nobits
	.weak		__nv_reservedSMEM_offset_0_alias
	.size		__nv_reservedSMEM_offset_0_alias, 0, 64
	.other		__nv_reservedSMEM_offset_0_alias,@"STO_CUDA_RESERVED_SHARED STV_DEFAULT"
__nv_reservedSMEM_offset_0_alias:
	.zero		0
	.zero		64


//--------------------- .nv.constant0.naive_sgemm --------------------------
	.section	.nv.constant0.naive_sgemm,"a",@progbits
	.sectionflags	@""
	.align	4
.nv.constant0.naive_sgemm:
	.zero		984


//--------------------- SYMBOLS --------------------------

	.type		.nv.reservedSmem.offset0,@object
	.size		.nv.reservedSmem.offset0,0x4
